//
// Generated by NVIDIA NVVM Compiler
//
// Compiler Build ID: CL-36424714
// Cuda compilation tools, release 13.0, V13.0.88
// Based on NVVM 20.0.0
//

.version 9.0
.target sm_100
.address_size 64

	// .globl	_Z6reduceILi256ELi128ELi32EEvPfS0_
// _ZZ6reduceILi256ELi128ELi32EEvPfS0_E5sdata has been demoted
// _ZZ6reduceILi256ELi128ELi32EEvPfS0_E13warpLevelSums has been demoted

.visible .entry _Z6reduceILi256ELi128ELi32EEvPfS0_(
	.param .u64 .ptr .align 1 _Z6reduceILi256ELi128ELi32EEvPfS0__param_0,
	.param .u64 .ptr .align 1 _Z6reduceILi256ELi128ELi32EEvPfS0__param_1
)
{
	.reg .pred 	%p<13>;
	.reg .b32 	%r<36>;
	.reg .b32 	%f<278>;
	.reg .b64 	%rd<15>;
	// demoted variable
	.shared .align 4 .b8 _ZZ6reduceILi256ELi128ELi32EEvPfS0_E5sdata[1024];
	// demoted variable
	.shared .align 4 .b8 _ZZ6reduceILi256ELi128ELi32EEvPfS0_E13warpLevelSums[128];
	ld.param.u64 	%rd2, [_Z6reduceILi256ELi128ELi32EEvPfS0__param_0];
	ld.param.u64 	%rd1, [_Z6reduceILi256ELi128ELi32EEvPfS0__param_1];
	cvta.to.global.u64 	%rd3, %rd2;
	mov.u32 	%r1, %ctaid.x;
	shl.b32 	%r4, %r1, 15;
	mov.u32 	%r2, %tid.x;
	or.b32  	%r5, %r4, %r2;
	shl.b32 	%r6, %r2, 2;
	mov.u32 	%r7, _ZZ6reduceILi256ELi128ELi32EEvPfS0_E5sdata;
	add.s32 	%r8, %r7, %r6;
	ld.shared.f32 	%f5, [%r8];
	mul.wide.u32 	%rd4, %r5, 4;
	add.s64 	%rd5, %rd3, %rd4;
	ld.global.f32 	%f6, [%rd5];
	add.f32 	%f7, %f6, %f5;
	ld.global.f32 	%f8, [%rd5+1024];
	add.f32 	%f9, %f8, %f7;
	ld.global.f32 	%f10, [%rd5+2048];
	add.f32 	%f11, %f10, %f9;
	ld.global.f32 	%f12, [%rd5+3072];
	add.f32 	%f13, %f12, %f11;
	ld.global.f32 	%f14, [%rd5+4096];
	add.f32 	%f15, %f14, %f13;
	ld.global.f32 	%f16, [%rd5+5120];
	add.f32 	%f17, %f16, %f15;
	ld.global.f32 	%f18, [%rd5+6144];
	add.f32 	%f19, %f18, %f17;
	ld.global.f32 	%f20, [%rd5+7168];
	add.f32 	%f21, %f20, %f19;
	ld.global.f32 	%f22, [%rd5+8192];
	add.f32 	%f23, %f22, %f21;
	ld.global.f32 	%f24, [%rd5+9216];
	add.f32 	%f25, %f24, %f23;
	ld.global.f32 	%f26, [%rd5+10240];
	add.f32 	%f27, %f26, %f25;
	ld.global.f32 	%f28, [%rd5+11264];
	add.f32 	%f29, %f28, %f27;
	ld.global.f32 	%f30, [%rd5+12288];
	add.f32 	%f31, %f30, %f29;
	ld.global.f32 	%f32, [%rd5+13312];
	add.f32 	%f33, %f32, %f31;
	ld.global.f32 	%f34, [%rd5+14336];
	add.f32 	%f35, %f34, %f33;
	ld.global.f32 	%f36, [%rd5+15360];
	add.f32 	%f37, %f36, %f35;
	ld.global.f32 	%f38, [%rd5+16384];
	add.f32 	%f39, %f38, %f37;
	ld.global.f32 	%f40, [%rd5+17408];
	add.f32 	%f41, %f40, %f39;
	ld.global.f32 	%f42, [%rd5+18432];
	add.f32 	%f43, %f42, %f41;
	ld.global.f32 	%f44, [%rd5+19456];
	add.f32 	%f45, %f44, %f43;
	ld.global.f32 	%f46, [%rd5+20480];
	add.f32 	%f47, %f46, %f45;
	ld.global.f32 	%f48, [%rd5+21504];
	add.f32 	%f49, %f48, %f47;
	ld.global.f32 	%f50, [%rd5+22528];
	add.f32 	%f51, %f50, %f49;
	ld.global.f32 	%f52, [%rd5+23552];
	add.f32 	%f53, %f52, %f51;
	ld.global.f32 	%f54, [%rd5+24576];
	add.f32 	%f55, %f54, %f53;
	ld.global.f32 	%f56, [%rd5+25600];
	add.f32 	%f57, %f56, %f55;
	ld.global.f32 	%f58, [%rd5+26624];
	add.f32 	%f59, %f58, %f57;
	ld.global.f32 	%f60, [%rd5+27648];
	add.f32 	%f61, %f60, %f59;
	ld.global.f32 	%f62, [%rd5+28672];
	add.f32 	%f63, %f62, %f61;
	ld.global.f32 	%f64, [%rd5+29696];
	add.f32 	%f65, %f64, %f63;
	ld.global.f32 	%f66, [%rd5+30720];
	add.f32 	%f67, %f66, %f65;
	ld.global.f32 	%f68, [%rd5+31744];
	add.f32 	%f69, %f68, %f67;
	ld.global.f32 	%f70, [%rd5+32768];
	add.f32 	%f71, %f70, %f69;
	ld.global.f32 	%f72, [%rd5+33792];
	add.f32 	%f73, %f72, %f71;
	ld.global.f32 	%f74, [%rd5+34816];
	add.f32 	%f75, %f74, %f73;
	ld.global.f32 	%f76, [%rd5+35840];
	add.f32 	%f77, %f76, %f75;
	ld.global.f32 	%f78, [%rd5+36864];
	add.f32 	%f79, %f78, %f77;
	ld.global.f32 	%f80, [%rd5+37888];
	add.f32 	%f81, %f80, %f79;
	ld.global.f32 	%f82, [%rd5+38912];
	add.f32 	%f83, %f82, %f81;
	ld.global.f32 	%f84, [%rd5+39936];
	add.f32 	%f85, %f84, %f83;
	ld.global.f32 	%f86, [%rd5+40960];
	add.f32 	%f87, %f86, %f85;
	ld.global.f32 	%f88, [%rd5+41984];
	add.f32 	%f89, %f88, %f87;
	ld.global.f32 	%f90, [%rd5+43008];
	add.f32 	%f91, %f90, %f89;
	ld.global.f32 	%f92, [%rd5+44032];
	add.f32 	%f93, %f92, %f91;
	ld.global.f32 	%f94, [%rd5+45056];
	add.f32 	%f95, %f94, %f93;
	ld.global.f32 	%f96, [%rd5+46080];
	add.f32 	%f97, %f96, %f95;
	ld.global.f32 	%f98, [%rd5+47104];
	add.f32 	%f99, %f98, %f97;
	ld.global.f32 	%f100, [%rd5+48128];
	add.f32 	%f101, %f100, %f99;
	ld.global.f32 	%f102, [%rd5+49152];
	add.f32 	%f103, %f102, %f101;
	ld.global.f32 	%f104, [%rd5+50176];
	add.f32 	%f105, %f104, %f103;
	ld.global.f32 	%f106, [%rd5+51200];
	add.f32 	%f107, %f106, %f105;
	ld.global.f32 	%f108, [%rd5+52224];
	add.f32 	%f109, %f108, %f107;
	ld.global.f32 	%f110, [%rd5+53248];
	add.f32 	%f111, %f110, %f109;
	ld.global.f32 	%f112, [%rd5+54272];
	add.f32 	%f113, %f112, %f111;
	ld.global.f32 	%f114, [%rd5+55296];
	add.f32 	%f115, %f114, %f113;
	ld.global.f32 	%f116, [%rd5+56320];
	add.f32 	%f117, %f116, %f115;
	ld.global.f32 	%f118, [%rd5+57344];
	add.f32 	%f119, %f118, %f117;
	ld.global.f32 	%f120, [%rd5+58368];
	add.f32 	%f121, %f120, %f119;
	ld.global.f32 	%f122, [%rd5+59392];
	add.f32 	%f123, %f122, %f121;
	ld.global.f32 	%f124, [%rd5+60416];
	add.f32 	%f125, %f124, %f123;
	ld.global.f32 	%f126, [%rd5+61440];
	add.f32 	%f127, %f126, %f125;
	ld.global.f32 	%f128, [%rd5+62464];
	add.f32 	%f129, %f128, %f127;
	ld.global.f32 	%f130, [%rd5+63488];
	add.f32 	%f131, %f130, %f129;
	ld.global.f32 	%f132, [%rd5+64512];
	add.f32 	%f133, %f132, %f131;
	ld.global.f32 	%f134, [%rd5+65536];
	add.f32 	%f135, %f134, %f133;
	ld.global.f32 	%f136, [%rd5+66560];
	add.f32 	%f137, %f136, %f135;
	ld.global.f32 	%f138, [%rd5+67584];
	add.f32 	%f139, %f138, %f137;
	ld.global.f32 	%f140, [%rd5+68608];
	add.f32 	%f141, %f140, %f139;
	ld.global.f32 	%f142, [%rd5+69632];
	add.f32 	%f143, %f142, %f141;
	ld.global.f32 	%f144, [%rd5+70656];
	add.f32 	%f145, %f144, %f143;
	ld.global.f32 	%f146, [%rd5+71680];
	add.f32 	%f147, %f146, %f145;
	ld.global.f32 	%f148, [%rd5+72704];
	add.f32 	%f149, %f148, %f147;
	ld.global.f32 	%f150, [%rd5+73728];
	add.f32 	%f151, %f150, %f149;
	ld.global.f32 	%f152, [%rd5+74752];
	add.f32 	%f153, %f152, %f151;
	ld.global.f32 	%f154, [%rd5+75776];
	add.f32 	%f155, %f154, %f153;
	ld.global.f32 	%f156, [%rd5+76800];
	add.f32 	%f157, %f156, %f155;
	ld.global.f32 	%f158, [%rd5+77824];
	add.f32 	%f159, %f158, %f157;
	ld.global.f32 	%f160, [%rd5+78848];
	add.f32 	%f161, %f160, %f159;
	ld.global.f32 	%f162, [%rd5+79872];
	add.f32 	%f163, %f162, %f161;
	ld.global.f32 	%f164, [%rd5+80896];
	add.f32 	%f165, %f164, %f163;
	ld.global.f32 	%f166, [%rd5+81920];
	add.f32 	%f167, %f166, %f165;
	ld.global.f32 	%f168, [%rd5+82944];
	add.f32 	%f169, %f168, %f167;
	ld.global.f32 	%f170, [%rd5+83968];
	add.f32 	%f171, %f170, %f169;
	ld.global.f32 	%f172, [%rd5+84992];
	add.f32 	%f173, %f172, %f171;
	ld.global.f32 	%f174, [%rd5+86016];
	add.f32 	%f175, %f174, %f173;
	ld.global.f32 	%f176, [%rd5+87040];
	add.f32 	%f177, %f176, %f175;
	ld.global.f32 	%f178, [%rd5+88064];
	add.f32 	%f179, %f178, %f177;
	ld.global.f32 	%f180, [%rd5+89088];
	add.f32 	%f181, %f180, %f179;
	ld.global.f32 	%f182, [%rd5+90112];
	add.f32 	%f183, %f182, %f181;
	ld.global.f32 	%f184, [%rd5+91136];
	add.f32 	%f185, %f184, %f183;
	ld.global.f32 	%f186, [%rd5+92160];
	add.f32 	%f187, %f186, %f185;
	ld.global.f32 	%f188, [%rd5+93184];
	add.f32 	%f189, %f188, %f187;
	ld.global.f32 	%f190, [%rd5+94208];
	add.f32 	%f191, %f190, %f189;
	ld.global.f32 	%f192, [%rd5+95232];
	add.f32 	%f193, %f192, %f191;
	ld.global.f32 	%f194, [%rd5+96256];
	add.f32 	%f195, %f194, %f193;
	ld.global.f32 	%f196, [%rd5+97280];
	add.f32 	%f197, %f196, %f195;
	ld.global.f32 	%f198, [%rd5+98304];
	add.f32 	%f199, %f198, %f197;
	ld.global.f32 	%f200, [%rd5+99328];
	add.f32 	%f201, %f200, %f199;
	ld.global.f32 	%f202, [%rd5+100352];
	add.f32 	%f203, %f202, %f201;
	ld.global.f32 	%f204, [%rd5+101376];
	add.f32 	%f205, %f204, %f203;
	ld.global.f32 	%f206, [%rd5+102400];
	add.f32 	%f207, %f206, %f205;
	ld.global.f32 	%f208, [%rd5+103424];
	add.f32 	%f209, %f208, %f207;
	ld.global.f32 	%f210, [%rd5+104448];
	add.f32 	%f211, %f210, %f209;
	ld.global.f32 	%f212, [%rd5+105472];
	add.f32 	%f213, %f212, %f211;
	ld.global.f32 	%f214, [%rd5+106496];
	add.f32 	%f215, %f214, %f213;
	ld.global.f32 	%f216, [%rd5+107520];
	add.f32 	%f217, %f216, %f215;
	ld.global.f32 	%f218, [%rd5+108544];
	add.f32 	%f219, %f218, %f217;
	ld.global.f32 	%f220, [%rd5+109568];
	add.f32 	%f221, %f220, %f219;
	ld.global.f32 	%f222, [%rd5+110592];
	add.f32 	%f223, %f222, %f221;
	ld.global.f32 	%f224, [%rd5+111616];
	add.f32 	%f225, %f224, %f223;
	ld.global.f32 	%f226, [%rd5+112640];
	add.f32 	%f227, %f226, %f225;
	ld.global.f32 	%f228, [%rd5+113664];
	add.f32 	%f229, %f228, %f227;
	ld.global.f32 	%f230, [%rd5+114688];
	add.f32 	%f231, %f230, %f229;
	ld.global.f32 	%f232, [%rd5+115712];
	add.f32 	%f233, %f232, %f231;
	ld.global.f32 	%f234, [%rd5+116736];
	add.f32 	%f235, %f234, %f233;
	ld.global.f32 	%f236, [%rd5+117760];
	add.f32 	%f237, %f236, %f235;
	ld.global.f32 	%f238, [%rd5+118784];
	add.f32 	%f239, %f238, %f237;
	ld.global.f32 	%f240, [%rd5+119808];
	add.f32 	%f241, %f240, %f239;
	ld.global.f32 	%f242, [%rd5+120832];
	add.f32 	%f243, %f242, %f241;
	ld.global.f32 	%f244, [%rd5+121856];
	add.f32 	%f245, %f244, %f243;
	ld.global.f32 	%f246, [%rd5+122880];
	add.f32 	%f247, %f246, %f245;
	ld.global.f32 	%f248, [%rd5+123904];
	add.f32 	%f249, %f248, %f247;
	ld.global.f32 	%f250, [%rd5+124928];
	add.f32 	%f251, %f250, %f249;
	ld.global.f32 	%f252, [%rd5+125952];
	add.f32 	%f253, %f252, %f251;
	ld.global.f32 	%f254, [%rd5+126976];
	add.f32 	%f255, %f254, %f253;
	add.s32 	%r9, %r5, 32000;
	mul.wide.u32 	%rd6, %r9, 4;
	add.s64 	%rd7, %rd3, %rd6;
	ld.global.f32 	%f256, [%rd7];
	add.f32 	%f257, %f256, %f255;
	add.s32 	%r10, %r5, 32256;
	mul.wide.u32 	%rd8, %r10, 4;
	add.s64 	%rd9, %rd3, %rd8;
	ld.global.f32 	%f258, [%rd9];
	add.f32 	%f259, %f258, %f257;
	add.s32 	%r11, %r5, 32512;
	mul.wide.u32 	%rd10, %r11, 4;
	add.s64 	%rd11, %rd3, %rd10;
	ld.global.f32 	%f260, [%rd11];
	add.f32 	%f261, %f260, %f259;
	st.shared.f32 	[%r8], %f261;
	bar.sync 	0;
	and.b32  	%r3, %r2, 31;
	mov.b32 	%r12, 0;
	shfl.sync.down.b32	%r13|%p1, %r12, 16, 31, -1;
	mov.b32 	%f262, %r13;
	add.f32 	%f263, %f262, 0f00000000;
	mov.b32 	%r14, %f263;
	shfl.sync.down.b32	%r15|%p2, %r14, 8, 31, -1;
	mov.b32 	%f264, %r15;
	add.f32 	%f265, %f263, %f264;
	mov.b32 	%r16, %f265;
	shfl.sync.down.b32	%r17|%p3, %r16, 4, 31, -1;
	mov.b32 	%f266, %r17;
	add.f32 	%f267, %f265, %f266;
	mov.b32 	%r18, %f267;
	shfl.sync.down.b32	%r19|%p4, %r18, 2, 31, -1;
	mov.b32 	%f268, %r19;
	add.f32 	%f269, %f267, %f268;
	mov.b32 	%r20, %f269;
	shfl.sync.down.b32	%r21|%p5, %r20, 1, 31, -1;
	mov.b32 	%f270, %r21;
	add.f32 	%f1, %f269, %f270;
	setp.ne.s32 	%p6, %r3, 0;
	@%p6 bra 	$L__BB0_2;
	shr.u32 	%r22, %r2, 3;
	mov.u32 	%r23, _ZZ6reduceILi256ELi128ELi32EEvPfS0_E13warpLevelSums;
	add.s32 	%r24, %r23, %r22;
	st.shared.f32 	[%r24], %f1;
$L__BB0_2:
	bar.sync 	0;
	mov.u32 	%r25, %ntid.x;
	shr.u32 	%r26, %r25, 5;
	setp.ge.u32 	%p7, %r2, %r26;
	@%p7 bra 	$L__BB0_4;
	shl.b32 	%r27, %r3, 2;
	mov.u32 	%r28, _ZZ6reduceILi256ELi128ELi32EEvPfS0_E13warpLevelSums;
	add.s32 	%r29, %r28, %r27;
	ld.shared.f32 	%f277, [%r29];
	bra.uni 	$L__BB0_5;
$L__BB0_4:
	setp.gt.u32 	%p8, %r2, 31;
	mov.f32 	%f277, 0f00000000;
	@%p8 bra 	$L__BB0_7;
$L__BB0_5:
	mov.b32 	%r30, %f277;
	shfl.sync.down.b32	%r31|%p9, %r30, 4, 31, -1;
	mov.b32 	%f272, %r31;
	add.f32 	%f273, %f277, %f272;
	mov.b32 	%r32, %f273;
	shfl.sync.down.b32	%r33|%p10, %r32, 2, 31, -1;
	mov.b32 	%f274, %r33;
	add.f32 	%f275, %f273, %f274;
	mov.b32 	%r34, %f275;
	shfl.sync.down.b32	%r35|%p11, %r34, 1, 31, -1;
	mov.b32 	%f276, %r35;
	add.f32 	%f4, %f275, %f276;
	setp.ne.s32 	%p12, %r2, 0;
	@%p12 bra 	$L__BB0_7;
	cvta.to.global.u64 	%rd12, %rd1;
	mul.wide.u32 	%rd13, %r1, 4;
	add.s64 	%rd14, %rd12, %rd13;
	st.global.f32 	[%rd14], %f4;
$L__BB0_7:
	ret;

}


// ===== COMPILED SASS (sm_100) =====

	.target	sm_100

	.elftype	@"ET_EXEC"


//--------------------- .note.nv.tkinfo           --------------------------
	.section	.note.nv.tkinfo,"",@"SHT_NOTE"
	.sectionflags	@"SHF_NOTE_NV_TKINFO"
	.tkinfo
        /*0018*/ 	.word	0x00000002
        /*0030*/ 	.string	""
        /*0030*/ 	.string	"ptxas"
        /*0030*/ 	.string	"Cuda compilation tools, release 13.0, V13.0.88"
        /*0030*/ 	.string	"Build cuda_13.0.r13.0/compiler.36424714_0"
        /*0030*/ 	.string	"-arch sm_100 -m 64 "



//--------------------- .note.nv.cuinfo           --------------------------
	.section	.note.nv.cuinfo,"",@"SHT_NOTE"
	.sectionflags	@"SHF_NOTE_NV_CUINFO"
        /*0018*/ 	.short	0x0002
        /*001a*/ 	.short	0x0064
        /*001c*/ 	.short	0x0082
	.zero		2


//--------------------- .nv.info                  --------------------------
	.section	.nv.info,"",@"SHT_CUDA_INFO"
	.align	4


	//----- nvinfo : EIATTR_REGCOUNT
	.align		4
        /*0000*/ 	.byte	0x04, 0x2f
        /*0002*/ 	.short	(.L_1 - .L_0)
	.align		4
.L_0:
        /*0004*/ 	.word	index@(_Z6reduceILi256ELi128ELi32EEvPfS0_)
        /*0008*/ 	.word	0x00000020


	//----- nvinfo : EIATTR_FRAME_SIZE
	.align		4
.L_1:
        /*000c*/ 	.byte	0x04, 0x11
        /*000e*/ 	.short	(.L_3 - .L_2)
	.align		4
.L_2:
        /*0010*/ 	.word	index@(_Z6reduceILi256ELi128ELi32EEvPfS0_)
        /*0014*/ 	.word	0x00000000


	//----- nvinfo : EIATTR_MIN_STACK_SIZE
	.align		4
.L_3:
        /*0018*/ 	.byte	0x04, 0x12
        /*001a*/ 	.short	(.L_5 - .L_4)
	.align		4
.L_4:
        /*001c*/ 	.word	index@(_Z6reduceILi256ELi128ELi32EEvPfS0_)
        /*0020*/ 	.word	0x00000000
.L_5:


//--------------------- .nv.compat                --------------------------
	.section	.nv.compat,"",@"SHT_CUDA_COMPAT_INFO"
	.align	4
        /*0000*/ 	.byte	0x02, 0x09, 0x00, 0x00, 0x02, 0x02, 0x01, 0x00, 0x02, 0x05, 0x05, 0x00, 0x03, 0x07, 0x01, 0x01
        /*0010*/ 	.byte	0x02, 0x03, 0x00, 0x00, 0x02, 0x06, 0x01, 0x00, 0x04, 0x0b, 0x08, 0x00, 0x09, 0x00, 0x00, 0x00
        /*0020*/ 	.byte	0x00, 0x00, 0x00, 0x00


//--------------------- .nv.info._Z6reduceILi256ELi128ELi32EEvPfS0_ --------------------------
	.section	.nv.info._Z6reduceILi256ELi128ELi32EEvPfS0_,"",@"SHT_CUDA_INFO"
	.sectionflags	@""
	.align	4


	//----- nvinfo : EIATTR_CUDA_API_VERSION
	.align		4
        /*0000*/ 	.byte	0x04, 0x37
        /*0002*/ 	.short	(.L_7 - .L_6)
.L_6:
        /*0004*/ 	.word	0x00000082


	//----- nvinfo : EIATTR_KPARAM_INFO
	.align		4
.L_7:
        /*0008*/ 	.byte	0x04, 0x17
        /*000a*/ 	.short	(.L_9 - .L_8)
.L_8:
        /*000c*/ 	.word	0x00000000
        /*0010*/ 	.short	0x0001
        /*0012*/ 	.short	0x0008
        /*0014*/ 	.byte	0x00, 0xf5, 0x21, 0x00


	//----- nvinfo : EIATTR_KPARAM_INFO
	.align		4
.L_9:
        /*0018*/ 	.byte	0x04, 0x17
        /*001a*/ 	.short	(.L_11 - .L_10)
.L_10:
        /*001c*/ 	.word	0x00000000
        /*0020*/ 	.short	0x0000
        /*0022*/ 	.short	0x0000
        /*0024*/ 	.byte	0x00, 0xf5, 0x21, 0x00


	//----- nvinfo : EIATTR_SPARSE_MMA_MASK
	.align		4
.L_11:
        /*0028*/ 	.byte	0x03, 0x50
        /*002a*/ 	.short	0x0000


	//----- nvinfo : EIATTR_MAXREG_COUNT
	.align		4
        /*002c*/ 	.byte	0x03, 0x1b
        /*002e*/ 	.short	0x00ff


	//----- nvinfo : EIATTR_NUM_BARRIERS
	.align		4
        /*0030*/ 	.byte	0x02, 0x4c
        /*0032*/ 	.byte	0x01
	.zero		1


	//----- nvinfo : EIATTR_MERCURY_ISA_VERSION
	.align		4
        /*0034*/ 	.byte	0x03, 0x5f
        /*0036*/ 	.short	0x0101


	//----- nvinfo : EIATTR_COOP_GROUP_MASK_REGIDS
	.align		4
        /*0038*/ 	.byte	0x04, 0x29
        /*003a*/ 	.short	(.L_13 - .L_12)


	//   ....[0]....
.L_12:
        /*003c*/ 	.word	0xffffffff


	//   ....[1]....
        /*0040*/ 	.word	0xffffffff


	//   ....[2]....
        /*0044*/ 	.word	0xffffffff


	//----- nvinfo : EIATTR_COOP_GROUP_INSTR_OFFSETS
	.align		4
.L_13:
        /*0048*/ 	.byte	0x04, 0x28
        /*004a*/ 	.short	(.L_15 - .L_14)


	//   ....[0]....
.L_14:
        /*004c*/ 	.word	0x00001280


	//   ....[1]....
        /*0050*/ 	.word	0x000012b0


	//   ....[2]....
        /*0054*/ 	.word	0x000012d0


	//----- nvinfo : EIATTR_VRC_CTA_INIT_COUNT
	.align		4
.L_15:
        /*0058*/ 	.byte	0x02, 0x4a
	.zero		1
	.zero		1


	//----- nvinfo : EIATTR_EXIT_INSTR_OFFSETS
	.align		4
        /*005c*/ 	.byte	0x04, 0x1c
        /*005e*/ 	.short	(.L_17 - .L_16)


	//   ....[0]....
.L_16:
        /*0060*/ 	.word	0x00001250


	//   ....[1]....
        /*0064*/ 	.word	0x000012e0


	//   ....[2]....
        /*0068*/ 	.word	0x00001330


	//----- nvinfo : EIATTR_CRS_STACK_SIZE
	.align		4
.L_17:
        /*006c*/ 	.byte	0x04, 0x1e
        /*006e*/ 	.short	(.L_19 - .L_18)
.L_18:
        /*0070*/ 	.word	0x00000000


	//----- nvinfo : EIATTR_CBANK_PARAM_SIZE
	.align		4
.L_19:
        /*0074*/ 	.byte	0x03, 0x19
        /*0076*/ 	.short	0x0010


	//----- nvinfo : EIATTR_PARAM_CBANK
	.align		4
        /*0078*/ 	.byte	0x04, 0x0a
        /*007a*/ 	.short	(.L_21 - .L_20)
	.align		4
.L_20:
        /*007c*/ 	.word	index@(.nv.constant0._Z6reduceILi256ELi128ELi32EEvPfS0_)
        /*0080*/ 	.short	0x0380
        /*0082*/ 	.short	0x0010


	//----- nvinfo : EIATTR_SW_WAR
	.align		4
.L_21:
        /*0084*/ 	.byte	0x04, 0x36
        /*0086*/ 	.short	(.L_23 - .L_22)
.L_22:
        /*0088*/ 	.word	0x00000008
.L_23:


//--------------------- .nv.callgraph             --------------------------
	.section	.nv.callgraph,"",@"SHT_CUDA_CALLGRAPH"
	.align	4
	.sectionentsize	8
	.align		4
        /*0000*/ 	.word	0x00000000
	.align		4
        /*0004*/ 	.word	0xffffffff
	.align		4
        /*0008*/ 	.word	0x00000000
	.align		4
        /*000c*/ 	.word	0xfffffffe
	.align		4
        /*0010*/ 	.word	0x00000000
	.align		4
        /*0014*/ 	.word	0xfffffffd
	.align		4
        /*0018*/ 	.word	0x00000000
	.align		4
        /*001c*/ 	.word	0xfffffffc


//--------------------- .text._Z6reduceILi256ELi128ELi32EEvPfS0_ --------------------------
	.section	.text._Z6reduceILi256ELi128ELi32EEvPfS0_,"ax",@progbits
	.align	128
        .global         _Z6reduceILi256ELi128ELi32EEvPfS0_
        .type           _Z6reduceILi256ELi128ELi32EEvPfS0_,@function
        .size           _Z6reduceILi256ELi128ELi32EEvPfS0_,(.L_x_3 - _Z6reduceILi256ELi128ELi32EEvPfS0_)
        .other          _Z6reduceILi256ELi128ELi32EEvPfS0_,@"STO_CUDA_ENTRY STV_DEFAULT"
_Z6reduceILi256ELi128ELi32EEvPfS0_:
.text._Z6reduceILi256ELi128ELi32EEvPfS0_:
[----:B------:R-:W-:Y:S01]  /*0000*/  LDC R1, c[0x0][0x37c] ;  /* 0x0000df00ff017b82 */ /* 0x000fe20000000800 */
[----:B------:R-:W0:Y:S07]  /*0010*/  S2R R0, SR_CTAID.X ;  /* 0x0000000000007919 */ /* 0x000e2e0000002500 */
[----:B------:R-:W1:Y:S01]  /*0020*/  LDC.64 R8, c[0x0][0x380] ;  /* 0x0000e000ff087b82 */ /* 0x000e620000000a00 */
[----:B------:R-:W2:Y:S01]  /*0030*/  LDCU.64 UR6, c[0x0][0x358] ;  /* 0x00006b00ff0677ac */ /* 0x000ea20008000a00 */
[----:B------:R-:W3:Y:S01]  /*0040*/  S2R R10, SR_TID.X ;  /* 0x00000000000a7919 */ /* 0x000ee20000002100 */
[----:B0-----:R-:W-:-:S04]  /*0050*/  SHF.L.U32 R3, R0, 0xf, RZ ;  /* 0x0000000f00037819 */ /* 0x001fc800000006ff */
[----:B---3--:R-:W-:-:S05]  /*0060*/  LOP3.LUT R5, R3, R10, RZ, 0xfc, !PT ;  /* 0x0000000a03057212 */ /* 0x008fca00078efcff */
[----:B-1----:R-:W-:-:S05]  /*0070*/  IMAD.WIDE.U32 R2, R5, 0x4, R8 ;  /* 0x0000000405027825 */ /* 0x002fca00078e0008 */
[----:B--2---:R-:W2:Y:S04]  /*0080*/  LDG.E R23, desc[UR6][R2.64] ;  /* 0x0000000602177981 */ /* 0x004ea8000c1e1900 */
[----:B------:R-:W3:Y:S01]  /*0090*/  LDG.E R22, desc[UR6][R2.64+0x400] ;  /* 0x0004000602167981 */ /* 0x000ee2000c1e1900 */
[----:B------:R-:W0:Y:S01]  /*00a0*/  S2R R12, SR_CgaCtaId ;  /* 0x00000000000c7919 */ /* 0x000e220000008800 */
[----:B------:R-:W-:Y:S02]  /*00b0*/  MOV R13, 0x400 ;  /* 0x00000400000d7802 */ /* 0x000fe40000000f00 */
[----:B------:R-:W4:Y:S04]  /*00c0*/  LDG.E R21, desc[UR6][R2.64+0x800] ;  /* 0x0008000602157981 */ /* 0x000f28000c1e1900 */
[----:B------:R-:W5:Y:S04]  /*00d0*/  LDG.E R20, desc[UR6][R2.64+0xc00] ;  /* 0x000c000602147981 */ /* 0x000f68000c1e1900 */
[----:B------:R-:W5:Y:S04]  /*00e0*/  LDG.E R19, desc[UR6][R2.64+0x1000] ;  /* 0x0010000602137981 */ /* 0x000f68000c1e1900 */
[----:B------:R-:W5:Y:S04]  /*00f0*/  LDG.E R18, desc[UR6][R2.64+0x1400] ;  /* 0x0014000602127981 */ /* 0x000f68000c1e1900 */
[----:B------:R-:W5:Y:S04]  /*0100*/  LDG.E R17, desc[UR6][R2.64+0x1800] ;  /* 0x0018000602117981 */ /* 0x000f68000c1e1900 */
[----:B------:R-:W5:Y:S01]  /*0110*/  LDG.E R16, desc[UR6][R2.64+0x1c00] ;  /* 0x001c000602107981 */ /* 0x000f62000c1e1900 */
[----:B------:R-:W-:-:S03]  /*0120*/  IADD3 R7, PT, PT, R5, 0x7d00, RZ ;  /* 0x00007d0005077810 */ /* 0x000fc60007ffe0ff */
[----:B------:R-:W5:Y:S01]  /*0130*/  LDG.E R15, desc[UR6][R2.64+0x2000] ;  /* 0x00200006020f7981 */ /* 0x000f62000c1e1900 */
[----:B0-----:R-:W-:-:S03]  /*0140*/  LEA R11, R12, R13, 0x18 ;  /* 0x0000000d0c0b7211 */ /* 0x001fc600078ec0ff */
[----:B------:R-:W5:Y:S01]  /*0150*/  LDG.E R14, desc[UR6][R2.64+0x2400] ;  /* 0x00240006020e7981 */ /* 0x000f62000c1e1900 */
[----:B------:R-:W-:-:S03]  /*0160*/  LEA R11, R10, R11, 0x2 ;  /* 0x0000000b0a0b7211 */ /* 0x000fc600078e10ff */
[----:B------:R-:W5:Y:S04]  /*0170*/  LDG.E R26, desc[UR6][R2.64+0x2c00] ;  /* 0x002c0006021a7981 */ /* 0x000f68000c1e1900 */
[----:B------:R-:W2:Y:S01]  /*0180*/  LDS R24, [R11] ;  /* 0x000000000b187984 */ /* 0x000ea20000000800 */
[C---:B------:R-:W-:Y:S02]  /*0190*/  IADD3 R25, PT, PT, R5.reuse, 0x7e00, RZ ;  /* 0x00007e0005197810 */ /* 0x040fe40007ffe0ff */
[----:B------:R-:W-:Y:S01]  /*01a0*/  IADD3 R27, PT, PT, R5, 0x7f00, RZ ;  /* 0x00007f00051b7810 */ /* 0x000fe20007ffe0ff */
[--C-:B------:R-:W-:Y:S01]  /*01b0*/  IMAD.WIDE.U32 R4, R7, 0x4, R8.reuse ;  /* 0x0000000407047825 */ /* 0x100fe200078e0008 */
[----:B------:R-:W5:Y:S03]  /*01c0*/  LDG.E R29, desc[UR6][R2.64+0x3400] ;  /* 0x00340006021d7981 */ /* 0x000f66000c1e1900 */
[--C-:B------:R-:W-:Y:S01]  /*01d0*/  IMAD.WIDE.U32 R6, R25, 0x4, R8.reuse ;  /* 0x0000000419067825 */ /* 0x100fe200078e0008 */
[----:B------:R-:W5:Y:S04]  /*01e0*/  LDG.E R28, desc[UR6][R2.64+0x3800] ;  /* 0x00380006021c7981 */ /* 0x000f68000c1e1900 */
[----:B------:R-:W5:Y:S01]  /*01f0*/  LDG.E R25, desc[UR6][R2.64+0x2800] ;  /* 0x0028000602197981 */ /* 0x000f62000c1e1900 */
[----:B------:R-:W-:-:S03]  /*0200*/  IMAD.WIDE.U32 R8, R27, 0x4, R8 ;  /* 0x000000041b087825 */ /* 0x000fc600078e0008 */
[----:B------:R-:W5:Y:S04]  /*0210*/  LDG.E R27, desc[UR6][R2.64+0x3000] ;  /* 0x00300006021b7981 */ /* 0x000f68000c1e1900 */
[----:B------:R-:W5:Y:S04]  /*0220*/  LDG.E R4, desc[UR6][R4.64] ;  /* 0x0000000604047981 */ /* 0x000f68000c1e1900 */
[----:B------:R-:W5:Y:S04]  /*0230*/  LDG.E R6, desc[UR6][R6.64] ;  /* 0x0000000606067981 */ /* 0x000f68000c1e1900 */
[----:B------:R0:W5:Y:S04]  /*0240*/  LDG.E R8, desc[UR6][R8.64] ;  /* 0x0000000608087981 */ /* 0x000168000c1e1900 */
[----:B------:R-:W5:Y:S04]  /*0250*/  LDG.E R5, desc[UR6][R2.64+0x4400] ;  /* 0x0044000602057981 */ /* 0x000f68000c1e1900 */
[----:B------:R-:W5:Y:S04]  /*0260*/  LDG.E R7, desc[UR6][R2.64+0x4800] ;  /* 0x0048000602077981 */ /* 0x000f68000c1e1900 */
[----:B------:R-:W5:Y:S01]  /*0270*/  LDG.E R9, desc[UR6][R2.64+0x4c00] ;  /* 0x004c000602097981 */ /* 0x000f62000c1e1900 */
[----:B--2---:R-:W-:-:S03]  /*0280*/  FADD R24, R24, R23 ;  /* 0x0000001718187221 */ /* 0x004fc60000000000 */
[----:B------:R-:W2:Y:S01]  /*0290*/  LDG.E R23, desc[UR6][R2.64+0x3c00] ;  /* 0x003c000602177981 */ /* 0x000ea2000c1e1900 */
[----:B---3--:R-:W-:-:S03]  /*02a0*/  FADD R24, R24, R22 ;  /* 0x0000001618187221 */ /* 0x008fc60000000000 */
[----:B------:R-:W3:Y:S01]  /*02b0*/  LDG.E R22, desc[UR6][R2.64+0x4000] ;  /* 0x0040000602167981 */ /* 0x000ee2000c1e1900 */
[----:B----4-:R-:W-:-:S03]  /*02c0*/  FADD R21, R24, R21 ;  /* 0x0000001518157221 */ /* 0x010fc60000000000 */
[----:B------:R-:W4:Y:S01]  /*02d0*/  LDG.E R24, desc[UR6][R2.64+0x7000] ;  /* 0x0070000602187981 */ /* 0x000f22000c1e1900 */
[----:B-----5:R-:W-:-:S03]  /*02e0*/  FADD R20, R21, R20 ;  /* 0x0000001415147221 */ /* 0x020fc60000000000 */
[----:B------:R-:W5:Y:S01]  /*02f0*/  LDG.E R21, desc[UR6][R2.64+0x6c00] ;  /* 0x006c000602157981 */ /* 0x000f62000c1e1900 */
[----:B------:R-:W-:-:S04]  /*0300*/  FADD R19, R20, R19 ;  /* 0x0000001314137221 */ /* 0x000fc80000000000 */
[----:B------:R-:W-:Y:S02]  /*0310*/  FADD R20, R19, R18 ;  /* 0x0000001213147221 */ /* 0x000fe40000000000 */
[----:B------:R-:W4:Y:S02]  /*0320*/  LDG.E R18, desc[UR6][R2.64+0x5000] ;  /* 0x0050000602127981 */ /* 0x000f24000c1e1900 */
[----:B------:R-:W-:Y:S02]  /*0330*/  FADD R19, R20, R17 ;  /* 0x0000001114137221 */ /* 0x000fe40000000000 */
[----:B------:R-:W5:Y:S02]  /*0340*/  LDG.E R17, desc[UR6][R2.64+0x5400] ;  /* 0x0054000602117981 */ /* 0x000f64000c1e1900 */
[----:B------:R-:W-:Y:S02]  /*0350*/  FADD R20, R19, R16 ;  /* 0x0000001013147221 */ /* 0x000fe40000000000 */
[----:B------:R-:W5:Y:S02]  /*0360*/  LDG.E R16, desc[UR6][R2.64+0x5800] ;  /* 0x0058000602107981 */ /* 0x000f64000c1e1900 */
[----:B------:R-:W-:-:S02]  /*0370*/  FADD R19, R20, R15 ;  /* 0x0000000f14137221 */ /* 0x000fc40000000000 */
[----:B------:R-:W5:Y:S02]  /*0380*/  LDG.E R15, desc[UR6][R2.64+0x5c00] ;  /* 0x005c0006020f7981 */ /* 0x000f64000c1e1900 */
[----:B------:R-:W-:Y:S02]  /*0390*/  FADD R20, R19, R14 ;  /* 0x0000000e13147221 */ /* 0x000fe40000000000 */
[----:B------:R-:W5:Y:S04]  /*03a0*/  LDG.E R14, desc[UR6][R2.64+0x6000] ;  /* 0x00600006020e7981 */ /* 0x000f68000c1e1900 */
[----:B------:R-:W5:Y:S01]  /*03b0*/  LDG.E R19, desc[UR6][R2.64+0x6400] ;  /* 0x0064000602137981 */ /* 0x000f62000c1e1900 */
[----:B------:R-:W-:-:S03]  /*03c0*/  FADD R25, R20, R25 ;  /* 0x0000001914197221 */ /* 0x000fc60000000000 */
[----:B------:R-:W5:Y:S01]  /*03d0*/  LDG.E R20, desc[UR6][R2.64+0x6800] ;  /* 0x0068000602147981 */ /* 0x000f62000c1e1900 */
[----:B------:R-:W-:-:S03]  /*03e0*/  FADD R26, R25, R26 ;  /* 0x0000001a191a7221 */ /* 0x000fc60000000000 */
[----:B------:R-:W5:Y:S01]  /*03f0*/  LDG.E R25, desc[UR6][R2.64+0x7400] ;  /* 0x0074000602197981 */ /* 0x000f62000c1e1900 */
[----:B------:R-:W-:-:S04]  /*0400*/  FADD R26, R26, R27 ;  /* 0x0000001b1a1a7221 */ /* 0x000fc80000000000 */
[----:B------:R-:W-:-:S04]  /*0410*/  FADD R29, R26, R29 ;  /* 0x0000001d1a1d7221 */ /* 0x000fc80000000000 */
[----:B------:R-:W-:-:S04]  /*0420*/  FADD R28, R29, R28 ;  /* 0x0000001c1d1c7221 */ /* 0x000fc80000000000 */
[----:B--2---:R-:W-:Y:S02]  /*0430*/  FADD R27, R28, R23 ;  /* 0x000000171c1b7221 */ /* 0x004fe40000000000 */
[----:B------:R-:W2:Y:S02]  /*0440*/  LDG.E R23, desc[UR6][R2.64+0x7800] ;  /* 0x0078000602177981 */ /* 0x000ea4000c1e1900 */
[----:B---3--:R-:W-:Y:S02]  /*0450*/  FADD R26, R27, R22 ;  /* 0x000000161b1a7221 */ /* 0x008fe40000000000 */
[----:B------:R-:W3:Y:S02]  /*0460*/  LDG.E R22, desc[UR6][R2.64+0x7c00] ;  /* 0x007c000602167981 */ /* 0x000ee4000c1e1900 */
[----:B------:R-:W-:Y:S02]  /*0470*/  FADD R26, R26, R5 ;  /* 0x000000051a1a7221 */ /* 0x000fe40000000000 */
[----:B------:R-:W3:Y:S02]  /*0480*/  LDG.E R5, desc[UR6][R2.64+0x8000] ;  /* 0x0080000602057981 */ /* 0x000ee4000c1e1900 */
[----:B------:R-:W-:-:S02]  /*0490*/  FADD R26, R26, R7 ;  /* 0x000000071a1a7221 */ /* 0x000fc40000000000 */
[----:B------:R-:W3:Y:S02]  /*04a0*/  LDG.E R7, desc[UR6][R2.64+0x8400] ;  /* 0x0084000602077981 */ /* 0x000ee4000c1e1900 */
[----:B------:R-:W-:Y:S02]  /*04b0*/  FADD R27, R26, R9 ;  /* 0x000000091a1b7221 */ /* 0x000fe40000000000 */
[----:B------:R-:W3:Y:S02]  /*04c0*/  LDG.E R9, desc[UR6][R2.64+0x8800] ;  /* 0x0088000602097981 */ /* 0x000ee4000c1e1900 */
[----:B----4-:R-:W-:Y:S02]  /*04d0*/  FADD R26, R27, R18 ;  /* 0x000000121b1a7221 */ /* 0x010fe40000000000 */
[----:B------:R-:W4:Y:S02]  /*04e0*/  LDG.E R18, desc[UR6][R2.64+0x8c00] ;  /* 0x008c000602127981 */ /* 0x000f24000c1e1900 */
[----:B-----5:R-:W-:-:S02]  /*04f0*/  FADD R27, R26, R17 ;  /* 0x000000111a1b7221 */ /* 0x020fc40000000000 */
[----:B------:R-:W5:Y:S02]  /*0500*/  LDG.E R17, desc[UR6][R2.64+0x9000] ;  /* 0x0090000602117981 */ /* 0x000f64000c1e1900 */
[----:B------:R-:W-:Y:S02]  /*0510*/  FADD R26, R27, R16 ;  /* 0x000000101b1a7221 */ /* 0x000fe40000000000 */
[----:B------:R-:W5:Y:S02]  /*0520*/  LDG.E R16, desc[UR6][R2.64+0x9400] ;  /* 0x0094000602107981 */ /* 0x000f64000c1e1900 */
[----:B------:R-:W-:Y:S02]  /*0530*/  FADD R27, R26, R15 ;  /* 0x0000000f1a1b7221 */ /* 0x000fe40000000000 */
[----:B------:R-:W5:Y:S02]  /*0540*/  LDG.E R15, desc[UR6][R2.64+0x9800] ;  /* 0x00980006020f7981 */ /* 0x000f64000c1e1900 */
[----:B------:R-:W-:-:S02]  /*0550*/  FADD R26, R27, R14 ;  /* 0x0000000e1b1a7221 */ /* 0x000fc40000000000 */
        /* <DEDUP_REMOVED lines=11> */
[----:B--2---:R-:W-:-:S02]  /*0610*/  FADD R27, R26, R23 ;  /* 0x000000171a1b7221 */ /* 0x004fc40000000000 */
        /* <DEDUP_REMOVED lines=128> */
[----:B------:R-:W0:Y:S02]  /*0e20*/  LDG.E R9, desc[UR6][R2.64+0x1b400] ;  /* 0x01b4000602097981 */ /* 0x000e24000c1e1900 */
        /* <DEDUP_REMOVED lines=27> */
[----:B------:R-:W3:Y:S04]  /*0fe0*/  LDG.E R7, desc[UR6][R2.64+0x1ec00] ;  /* 0x01ec000602077981 */ /* 0x000ee8000c1e1900 */
[----:B------:R1:W3:Y:S01]  /*0ff0*/  LDG.E R26, desc[UR6][R2.64+0x1f000] ;  /* 0x01f00006021a7981 */ /* 0x0002e2000c1e1900 */
[----:B0-----:R-:W-:-:S04]  /*1000*/  FADD R9, R28, R9 ;  /* 0x000000091c097221 */ /* 0x001fc80000000000 */
[----:B----4-:R-:W-:-:S04]  /*1010*/  FADD R18, R9, R18 ;  /* 0x0000001209127221 */ /* 0x010fc80000000000 */
[----:B-----5:R-:W-:-:S04]  /*1020*/  FADD R17, R18, R17 ;  /* 0x0000001112117221 */ /* 0x020fc80000000000 */
[----:B------:R-:W-:-:S04]  /*1030*/  FADD R16, R17, R16 ;  /* 0x0000001011107221 */ /* 0x000fc80000000000 */
[----:B------:R-:W-:-:S04]  /*1040*/  FADD R15, R16, R15 ;  /* 0x0000000f100f7221 */ /* 0x000fc80000000000 */
[----:B------:R-:W-:-:S04]  /*1050*/  FADD R14, R15, R14 ;  /* 0x0000000e0f0e7221 */ /* 0x000fc80000000000 */
[----:B------:R-:W-:-:S04]  /*1060*/  FADD R19, R14, R19 ;  /* 0x000000130e137221 */ /* 0x000fc80000000000 */
[----:B------:R-:W-:-:S04]  /*1070*/  FADD R20, R19, R20 ;  /* 0x0000001413147221 */ /* 0x000fc80000000000 */
[----:B------:R-:W-:-:S04]  /*1080*/  FADD R21, R20, R21 ;  /* 0x0000001514157221 */ /* 0x000fc80000000000 */
[----:B------:R-:W-:-:S04]  /*1090*/  FADD R24, R21, R24 ;  /* 0x0000001815187221 */ /* 0x000fc80000000000 */
[----:B------:R-:W-:Y:S01]  /*10a0*/  FADD R24, R24, R25 ;  /* 0x0000001918187221 */ /* 0x000fe20000000000 */
[----:B------:R-:W0:Y:S01]  /*10b0*/  LDCU UR4, c[0x0][0x360] ;  /* 0x00006c00ff0477ac */ /* 0x000e220008000800 */
[----:B-1----:R-:W-:-:S13]  /*10c0*/  LOP3.LUT P0, R2, R10, 0x1f, RZ, 0xc0, !PT ;  /* 0x0000001f0a027812 */ /* 0x002fda000780c0ff */
[----:B------:R-:W-:-:S04]  /*10d0*/  @!P0 IADD3 R3, PT, PT, R13, 0x400, RZ ;  /* 0x000004000d038810 */ /* 0x000fc80007ffe0ff */
[----:B------:R-:W-:Y:S01]  /*10e0*/  @!P0 LEA R3, R12, R3, 0x18 ;  /* 0x000000030c038211 */ /* 0x000fe200078ec0ff */
[----:B0-----:R-:W-:-:S03]  /*10f0*/  USHF.R.U32.HI UR4, URZ, 0x5, UR4 ;  /* 0x00000005ff047899 */ /* 0x001fc60008011604 */
[----:B------:R-:W-:-:S03]  /*1100*/  @!P0 LEA.HI R3, R10, R3, RZ, 0x1d ;  /* 0x000000030a038211 */ /* 0x000fc600078fe8ff */
[----:B------:R-:W-:-:S13]  /*1110*/  ISETP.GE.U32.AND P1, PT, R10, UR4, PT ;  /* 0x000000040a007c0c */ /* 0x000fda000bf26070 */
[----:B------:R-:W-:-:S04]  /*1120*/  @!P1 IADD3 R13, PT, PT, R13, 0x400, RZ ;  /* 0x000004000d0d9810 */ /* 0x000fc80007ffe0ff */
[----:B------:R-:W-:-:S04]  /*1130*/  @!P1 LEA R13, R12, R13, 0x18 ;  /* 0x0000000d0c0d9211 */ /* 0x000fc800078ec0ff */
[----:B------:R-:W-:Y:S01]  /*1140*/  @!P1 LEA R2, R2, R13, 0x2 ;  /* 0x0000000d02029211 */ /* 0x000fe200078e10ff */
[----:B------:R-:W-:Y:S01]  /*1150*/  BSSY.RECONVERGENT B0, `(.L_x_0) ;  /* 0x0000012000007945 */ /* 0x000fe20003800200 */
[----:B--2---:R-:W-:-:S04]  /*1160*/  FADD R23, R24, R23 ;  /* 0x0000001718177221 */ /* 0x004fc80000000000 */
[----:B---3--:R-:W-:-:S04]  /*1170*/  FADD R22, R23, R22 ;  /* 0x0000001617167221 */ /* 0x008fc80000000000 */
[----:B------:R-:W-:-:S04]  /*1180*/  FADD R22, R22, R5 ;  /* 0x0000000516167221 */ /* 0x000fc80000000000 */
[----:B------:R-:W-:-:S04]  /*1190*/  FADD R7, R22, R7 ;  /* 0x0000000716077221 */ /* 0x000fc80000000000 */
[----:B------:R-:W-:-:S04]  /*11a0*/  FADD R7, R7, R26 ;  /* 0x0000001a07077221 */ /* 0x000fc80000000000 */
[----:B------:R-:W-:-:S04]  /*11b0*/  FADD R7, R7, R4 ;  /* 0x0000000407077221 */ /* 0x000fc80000000000 */
[----:B------:R-:W-:-:S04]  /*11c0*/  FADD R7, R7, R6 ;  /* 0x0000000607077221 */ /* 0x000fc80000000000 */
[----:B------:R-:W-:-:S05]  /*11d0*/  FADD R8, R7, R8 ;  /* 0x0000000807087221 */ /* 0x000fca0000000000 */
[----:B------:R0:W-:Y:S01]  /*11e0*/  STS [R11], R8 ;  /* 0x000000080b007388 */ /* 0x0001e20000000800 */
[----:B------:R-:W-:Y:S06]  /*11f0*/  BAR.SYNC.DEFER_BLOCKING 0x0 ;  /* 0x0000000000007b1d */ /* 0x000fec0000010000 */
[----:B------:R0:W-:Y:S02]  /*1200*/  @!P0 STS [R3], RZ ;  /* 0x000000ff03008388 */ /* 0x0001e40000000800 */
[----:B------:R-:W-:Y:S06]  /*1210*/  BAR.SYNC.DEFER_BLOCKING 0x0 ;  /* 0x0000000000007b1d */ /* 0x000fec0000010000 */
[----:B------:R-:W1:Y:S01]  /*1220*/  @!P1 LDS R2, [R2] ;  /* 0x0000000002029984 */ /* 0x000e620000000800 */
[----:B------:R-:W-:Y:S05]  /*1230*/  @!P1 BRA `(.L_x_1) ;  /* 0x00000000000c9947 */ /* 0x000fea0003800000 */
[----:B------:R-:W-:-:S13]  /*1240*/  ISETP.GT.U32.AND P0, PT, R10, 0x1f, PT ;  /* 0x0000001f0a00780c */ /* 0x000fda0003f04070 */
[----:B------:R-:W-:Y:S05]  /*1250*/  @P0 EXIT ;  /* 0x000000000000094d */ /* 0x000fea0003800000 */
[----:B-1----:R-:W-:-:S07]  /*1260*/  HFMA2 R2, -RZ, RZ, 0, 0 ;  /* 0x00000000ff027431 */ /* 0x002fce00000001ff */
.L_x_1:
[----:B------:R-:W-:Y:S05]  /*1270*/  BSYNC.RECONVERGENT B0 ;  /* 0x0000000000007941 */ /* 0x000fea0003800200 */
.L_x_0:
[----:B01----:R-:W0:Y:S01]  /*1280*/  SHFL.DOWN PT, R3, R2, 0x4, 0x1f ;  /* 0x08801f0002037f89 */ /* 0x003e2200000e0000 */
[----:B------:R-:W-:Y:S01]  /*1290*/  ISETP.NE.AND P0, PT, R10, RZ, PT ;  /* 0x000000ff0a00720c */ /* 0x000fe20003f05270 */
[----:B0-----:R-:W-:-:S05]  /*12a0*/  FADD R3, R3, R2 ;  /* 0x0000000203037221 */ /* 0x001fca0000000000 */
[----:B------:R-:W0:Y:S02]  /*12b0*/  SHFL.DOWN PT, R4, R3, 0x2, 0x1f ;  /* 0x08401f0003047f89 */ /* 0x000e2400000e0000 */
[----:B0-----:R-:W-:-:S05]  /*12c0*/  FADD R4, R3, R4 ;  /* 0x0000000403047221 */ /* 0x001fca0000000000 */
[----:B------:R0:W1:Y:S01]  /*12d0*/  SHFL.DOWN PT, R5, R4, 0x1, 0x1f ;  /* 0x08201f0004057f89 */ /* 0x00006200000e0000 */
[----:B------:R-:W-:Y:S05]  /*12e0*/  @P0 EXIT ;  /* 0x000000000000094d */ /* 0x000fea0003800000 */
[----:B------:R-:W2:Y:S01]  /*12f0*/  LDC.64 R2, c[0x0][0x388] ;  /* 0x0000e200ff027b82 */ /* 0x000ea20000000a00 */
[----:B-1----:R-:W-:Y:S01]  /*1300*/  FADD R5, R4, R5 ;  /* 0x0000000504057221 */ /* 0x002fe20000000000 */
[----:B--2---:R-:W-:-:S05]  /*1310*/  IMAD.WIDE.U32 R2, R0, 0x4, R2 ;  /* 0x0000000400027825 */ /* 0x004fca00078e0002 */
[----:B------:R-:W-:Y:S01]  /*1320*/  STG.E desc[UR6][R2.64], R5 ;  /* 0x0000000502007986 */ /* 0x000fe2000c101906 */
[----:B------:R-:W-:Y:S05]  /*1330*/  EXIT ;  /* 0x000000000000794d */ /* 0x000fea0003800000 */
.L_x_2:
[----:B------:R-:W-:-:S00]  /*1340*/  BRA `(.L_x_2) ;  /* 0xfffffffc00fc7947 */ /* 0x000fc0000383ffff */
[----:B------:R-:W-:-:S00]  /*1350*/  NOP ;  /* 0x0000000000007918 */ /* 0x000fc00000000000 */
        /* <DEDUP_REMOVED lines=10> */
.L_x_3:


//--------------------- .nv.shared._Z6reduceILi256ELi128ELi32EEvPfS0_ --------------------------
	.section	.nv.shared._Z6reduceILi256ELi128ELi32EEvPfS0_,"aw",@nobits
	.sectionflags	@""
	.align	4
.nv.shared._Z6reduceILi256ELi128ELi32EEvPfS0_:
	.zero		2176


//--------------------- .nv.shared.reserved.0     --------------------------
	.section	.nv.shared.reserved.0,"aw",@nobits
	.weak		__nv_reservedSMEM_offset_0_alias
	.size		__nv_reservedSMEM_offset_0_alias, 0, 64
	.other		__nv_reservedSMEM_offset_0_alias,@"STO_CUDA_RESERVED_SHARED STV_DEFAULT"
__nv_reservedSMEM_offset_0_alias:
	.zero		0
	.zero		64


//--------------------- .nv.constant0._Z6reduceILi256ELi128ELi32EEvPfS0_ --------------------------
	.section	.nv.constant0._Z6reduceILi256ELi128ELi32EEvPfS0_,"a",@progbits
	.sectionflags	@""
	.align	4
.nv.constant0._Z6reduceILi256ELi128ELi32EEvPfS0_:
	.zero		912


//--------------------- SYMBOLS --------------------------

	.type		.nv.reservedSmem.offset0,@object
	.size		.nv.reservedSmem.offset0,0x4
	.type		.nv.reservedSmem.cap,@object
	.size		.nv.reservedSmem.cap,0x4
